//
// Generated by NVIDIA NVVM Compiler
//
// Compiler Build ID: CL-36424714
// Cuda compilation tools, release 13.0, V13.0.88
// Based on NVVM 20.0.0
//

.version 9.0
.target sm_100
.address_size 64

	// .globl	rk4_combine

.visible .entry rk4_combine(
	.param .u64 .ptr .align 1 rk4_combine_param_0,
	.param .u64 .ptr .align 1 rk4_combine_param_1,
	.param .u64 .ptr .align 1 rk4_combine_param_2,
	.param .u64 .ptr .align 1 rk4_combine_param_3,
	.param .u64 .ptr .align 1 rk4_combine_param_4,
	.param .u64 .ptr .align 1 rk4_combine_param_5,
	.param .f64 rk4_combine_param_6,
	.param .u32 rk4_combine_param_7
)
{
	.reg .pred 	%p<2>;
	.reg .b32 	%r<6>;
	.reg .b64 	%rd<20>;
	.reg .b64 	%fd<10>;

	ld.param.u64 	%rd1, [rk4_combine_param_0];
	ld.param.u64 	%rd2, [rk4_combine_param_1];
	ld.param.u64 	%rd3, [rk4_combine_param_2];
	ld.param.u64 	%rd4, [rk4_combine_param_3];
	ld.param.u64 	%rd5, [rk4_combine_param_4];
	ld.param.u64 	%rd6, [rk4_combine_param_5];
	ld.param.u32 	%r2, [rk4_combine_param_7];
	mov.u32 	%r3, %ctaid.x;
	mov.u32 	%r4, %ntid.x;
	mov.u32 	%r5, %tid.x;
	mad.lo.s32 	%r1, %r3, %r4, %r5;
	setp.ge.s32 	%p1, %r1, %r2;
	@%p1 bra 	$L__BB0_2;
	cvta.to.global.u64 	%rd7, %rd1;
	cvta.to.global.u64 	%rd8, %rd2;
	cvta.to.global.u64 	%rd9, %rd3;
	cvta.to.global.u64 	%rd10, %rd4;
	cvta.to.global.u64 	%rd11, %rd5;
	cvta.to.global.u64 	%rd12, %rd6;
	mul.wide.s32 	%rd13, %r1, 8;
	add.s64 	%rd14, %rd7, %rd13;
	ld.global.nc.f64 	%fd1, [%rd14];
	add.s64 	%rd15, %rd8, %rd13;
	ld.global.nc.f64 	%fd2, [%rd15];
	add.s64 	%rd16, %rd9, %rd13;
	ld.global.nc.f64 	%fd3, [%rd16];
	add.s64 	%rd17, %rd10, %rd13;
	ld.global.nc.f64 	%fd4, [%rd17];
	add.s64 	%rd18, %rd11, %rd13;
	ld.global.nc.f64 	%fd5, [%rd18];
	add.f64 	%fd6, %fd3, %fd4;
	fma.rn.f64 	%fd7, %fd6, 0d4000000000000000, %fd2;
	add.f64 	%fd8, %fd5, %fd7;
	fma.rn.f64 	%fd9, %fd8, 0d3FC5555555555555, %fd1;
	add.s64 	%rd19, %rd12, %rd13;
	st.global.f64 	[%rd19], %fd9;
$L__BB0_2:
	ret;

}
	// .globl	rk4_combine_f32
.visible .entry rk4_combine_f32(
	.param .u64 .ptr .align 1 rk4_combine_f32_param_0,
	.param .u64 .ptr .align 1 rk4_combine_f32_param_1,
	.param .u64 .ptr .align 1 rk4_combine_f32_param_2,
	.param .u64 .ptr .align 1 rk4_combine_f32_param_3,
	.param .u64 .ptr .align 1 rk4_combine_f32_param_4,
	.param .u64 .ptr .align 1 rk4_combine_f32_param_5,
	.param .f32 rk4_combine_f32_param_6,
	.param .u32 rk4_combine_f32_param_7
)
{
	.reg .pred 	%p<2>;
	.reg .b32 	%r<6>;
	.reg .b32 	%f<10>;
	.reg .b64 	%rd<20>;

	ld.param.u64 	%rd1, [rk4_combine_f32_param_0];
	ld.param.u64 	%rd2, [rk4_combine_f32_param_1];
	ld.param.u64 	%rd3, [rk4_combine_f32_param_2];
	ld.param.u64 	%rd4, [rk4_combine_f32_param_3];
	ld.param.u64 	%rd5, [rk4_combine_f32_param_4];
	ld.param.u64 	%rd6, [rk4_combine_f32_param_5];
	ld.param.u32 	%r2, [rk4_combine_f32_param_7];
	mov.u32 	%r3, %ctaid.x;
	mov.u32 	%r4, %ntid.x;
	mov.u32 	%r5, %tid.x;
	mad.lo.s32 	%r1, %r3, %r4, %r5;
	setp.ge.s32 	%p1, %r1, %r2;
	@%p1 bra 	$L__BB1_2;
	cvta.to.global.u64 	%rd7, %rd1;
	cvta.to.global.u64 	%rd8, %rd2;
	cvta.to.global.u64 	%rd9, %rd3;
	cvta.to.global.u64 	%rd10, %rd4;
	cvta.to.global.u64 	%rd11, %rd5;
	cvta.to.global.u64 	%rd12, %rd6;
	mul.wide.s32 	%rd13, %r1, 4;
	add.s64 	%rd14, %rd7, %rd13;
	ld.global.nc.f32 	%f1, [%rd14];
	add.s64 	%rd15, %rd8, %rd13;
	ld.global.nc.f32 	%f2, [%rd15];
	add.s64 	%rd16, %rd9, %rd13;
	ld.global.nc.f32 	%f3, [%rd16];
	add.s64 	%rd17, %rd10, %rd13;
	ld.global.nc.f32 	%f4, [%rd17];
	add.s64 	%rd18, %rd11, %rd13;
	ld.global.nc.f32 	%f5, [%rd18];
	add.f32 	%f6, %f3, %f4;
	fma.rn.f32 	%f7, %f6, 0f40000000, %f2;
	add.f32 	%f8, %f5, %f7;
	fma.rn.f32 	%f9, %f8, 0f3E2AAAAB, %f1;
	add.s64 	%rd19, %rd12, %rd13;
	st.global.f32 	[%rd19], %f9;
$L__BB1_2:
	ret;

}
	// .globl	rk4_combine_vectorized
.visible .entry rk4_combine_vectorized(
	.param .u64 .ptr .align 1 rk4_combine_vectorized_param_0,
	.param .u64 .ptr .align 1 rk4_combine_vectorized_param_1,
	.param .u64 .ptr .align 1 rk4_combine_vectorized_param_2,
	.param .u64 .ptr .align 1 rk4_combine_vectorized_param_3,
	.param .u64 .ptr .align 1 rk4_combine_vectorized_param_4,
	.param .u64 .ptr .align 1 rk4_combine_vectorized_param_5,
	.param .f32 rk4_combine_vectorized_param_6,
	.param .u32 rk4_combine_vectorized_param_7
)
{
	.reg .pred 	%p<2>;
	.reg .b32 	%r<6>;
	.reg .b32 	%f<37>;
	.reg .b64 	%rd<23>;

	ld.param.u64 	%rd2, [rk4_combine_vectorized_param_1];
	ld.param.u64 	%rd4, [rk4_combine_vectorized_param_3];
	ld.param.u64 	%rd5, [rk4_combine_vectorized_param_4];
	ld.param.u32 	%r2, [rk4_combine_vectorized_param_7];
	mov.u32 	%r3, %ctaid.x;
	mov.u32 	%r4, %ntid.x;
	mov.u32 	%r5, %tid.x;
	mad.lo.s32 	%r1, %r3, %r4, %r5;
	setp.ge.s32 	%p1, %r1, %r2;
	@%p1 bra 	$L__BB2_2;
	ld.param.u64 	%rd22, [rk4_combine_vectorized_param_5];
	ld.param.u64 	%rd21, [rk4_combine_vectorized_param_2];
	ld.param.u64 	%rd20, [rk4_combine_vectorized_param_0];
	cvta.to.global.u64 	%rd7, %rd20;
	cvta.to.global.u64 	%rd8, %rd2;
	cvta.to.global.u64 	%rd9, %rd21;
	cvta.to.global.u64 	%rd10, %rd4;
	cvta.to.global.u64 	%rd11, %rd5;
	cvta.to.global.u64 	%rd12, %rd22;
	mul.wide.s32 	%rd13, %r1, 16;
	add.s64 	%rd14, %rd7, %rd13;
	ld.global.nc.v4.f32 	{%f1, %f2, %f3, %f4}, [%rd14];
	add.s64 	%rd15, %rd8, %rd13;
	ld.global.nc.v4.f32 	{%f5, %f6, %f7, %f8}, [%rd15];
	add.s64 	%rd16, %rd9, %rd13;
	ld.global.nc.v4.f32 	{%f9, %f10, %f11, %f12}, [%rd16];
	add.s64 	%rd17, %rd10, %rd13;
	ld.global.nc.v4.f32 	{%f13, %f14, %f15, %f16}, [%rd17];
	add.s64 	%rd18, %rd11, %rd13;
	ld.global.nc.v4.f32 	{%f17, %f18, %f19, %f20}, [%rd18];
	add.f32 	%f21, %f9, %f13;
	fma.rn.f32 	%f22, %f21, 0f40000000, %f5;
	add.f32 	%f23, %f22, %f17;
	fma.rn.f32 	%f24, %f23, 0f3E2AAAAB, %f1;
	add.f32 	%f25, %f10, %f14;
	fma.rn.f32 	%f26, %f25, 0f40000000, %f6;
	add.f32 	%f27, %f26, %f18;
	fma.rn.f32 	%f28, %f27, 0f3E2AAAAB, %f2;
	add.f32 	%f29, %f11, %f15;
	fma.rn.f32 	%f30, %f29, 0f40000000, %f7;
	add.f32 	%f31, %f30, %f19;
	fma.rn.f32 	%f32, %f31, 0f3E2AAAAB, %f3;
	add.f32 	%f33, %f12, %f16;
	fma.rn.f32 	%f34, %f33, 0f40000000, %f8;
	add.f32 	%f35, %f34, %f20;
	fma.rn.f32 	%f36, %f35, 0f3E2AAAAB, %f4;
	add.s64 	%rd19, %rd12, %rd13;
	st.global.v4.f32 	[%rd19], {%f24, %f28, %f32, %f36};
$L__BB2_2:
	ret;

}


// ===== COMPILED SASS (sm_100) =====

	.target	sm_100

	.elftype	@"ET_EXEC"


//--------------------- .note.nv.tkinfo           --------------------------
	.section	.note.nv.tkinfo,"",@"SHT_NOTE"
	.sectionflags	@"SHF_NOTE_NV_TKINFO"
	.tkinfo
        /*0018*/ 	.word	0x00000002
        /*0030*/ 	.string	""
        /*0030*/ 	.string	"ptxas"
        /*0030*/ 	.string	"Cuda compilation tools, release 13.0, V13.0.88"
        /*0030*/ 	.string	"Build cuda_13.0.r13.0/compiler.36424714_0"
        /*0030*/ 	.string	"-arch sm_100 -m 64 "



//--------------------- .note.nv.cuinfo           --------------------------
	.section	.note.nv.cuinfo,"",@"SHT_NOTE"
	.sectionflags	@"SHF_NOTE_NV_CUINFO"
        /*0018*/ 	.short	0x0002
        /*001a*/ 	.short	0x0064
        /*001c*/ 	.short	0x0082
	.zero		2


//--------------------- .nv.info                  --------------------------
	.section	.nv.info,"",@"SHT_CUDA_INFO"
	.align	4


	//----- nvinfo : EIATTR_REGCOUNT
	.align		4
        /*0000*/ 	.byte	0x04, 0x2f
        /*0002*/ 	.short	(.L_1 - .L_0)
	.align		4
.L_0:
        /*0004*/ 	.word	index@(rk4_combine)
        /*0008*/ 	.word	0x00000012


	//----- nvinfo : EIATTR_FRAME_SIZE
	.align		4
.L_1:
        /*000c*/ 	.byte	0x04, 0x11
        /*000e*/ 	.short	(.L_3 - .L_2)
	.align		4
.L_2:
        /*0010*/ 	.word	index@(rk4_combine)
        /*0014*/ 	.word	0x00000000


	//----- nvinfo : EIATTR_REGCOUNT
	.align		4
.L_3:
        /*0018*/ 	.byte	0x04, 0x2f
        /*001a*/ 	.short	(.L_5 - .L_4)
	.align		4
.L_4:
        /*001c*/ 	.word	index@(rk4_combine_f32)
        /*0020*/ 	.word	0x00000012


	//----- nvinfo : EIATTR_FRAME_SIZE
	.align		4
.L_5:
        /*0024*/ 	.byte	0x04, 0x11
        /*0026*/ 	.short	(.L_7 - .L_6)
	.align		4
.L_6:
        /*0028*/ 	.word	index@(rk4_combine_f32)
        /*002c*/ 	.word	0x00000000


	//----- nvinfo : EIATTR_REGCOUNT
	.align		4
.L_7:
        /*0030*/ 	.byte	0x04, 0x2f
        /*0032*/ 	.short	(.L_9 - .L_8)
	.align		4
.L_8:
        /*0034*/ 	.word	index@(rk4_combine_vectorized)
        /*0038*/ 	.word	0x0000001e


	//----- nvinfo : EIATTR_FRAME_SIZE
	.align		4
.L_9:
        /*003c*/ 	.byte	0x04, 0x11
        /*003e*/ 	.short	(.L_11 - .L_10)
	.align		4
.L_10:
        /*0040*/ 	.word	index@(rk4_combine_vectorized)
        /*0044*/ 	.word	0x00000000


	//----- nvinfo : EIATTR_MIN_STACK_SIZE
	.align		4
.L_11:
        /*0048*/ 	.byte	0x04, 0x12
        /*004a*/ 	.short	(.L_13 - .L_12)
	.align		4
.L_12:
        /*004c*/ 	.word	index@(rk4_combine_vectorized)
        /*0050*/ 	.word	0x00000000


	//----- nvinfo : EIATTR_MIN_STACK_SIZE
	.align		4
.L_13:
        /*0054*/ 	.byte	0x04, 0x12
        /*0056*/ 	.short	(.L_15 - .L_14)
	.align		4
.L_14:
        /*0058*/ 	.word	index@(rk4_combine_f32)
        /*005c*/ 	.word	0x00000000


	//----- nvinfo : EIATTR_MIN_STACK_SIZE
	.align		4
.L_15:
        /*0060*/ 	.byte	0x04, 0x12
        /*0062*/ 	.short	(.L_17 - .L_16)
	.align		4
.L_16:
        /*0064*/ 	.word	index@(rk4_combine)
        /*0068*/ 	.word	0x00000000
.L_17:


//--------------------- .nv.compat                --------------------------
	.section	.nv.compat,"",@"SHT_CUDA_COMPAT_INFO"
	.align	4
        /*0000*/ 	.byte	0x02, 0x09, 0x00, 0x00, 0x02, 0x02, 0x01, 0x00, 0x02, 0x05, 0x05, 0x00, 0x03, 0x07, 0x01, 0x01
        /*0010*/ 	.byte	0x02, 0x03, 0x00, 0x00, 0x02, 0x06, 0x01, 0x00, 0x04, 0x0b, 0x08, 0x00, 0x01, 0x00, 0x00, 0x00
        /*0020*/ 	.byte	0x00, 0x00, 0x00, 0x00


//--------------------- .nv.info.rk4_combine_vectorized --------------------------
	.section	.nv.info.rk4_combine_vectorized,"",@"SHT_CUDA_INFO"
	.sectionflags	@""
	.align	4


	//----- nvinfo : EIATTR_CUDA_API_VERSION
	.align		4
        /*0000*/ 	.byte	0x04, 0x37
        /*0002*/ 	.short	(.L_19 - .L_18)
.L_18:
        /*0004*/ 	.word	0x00000082


	//----- nvinfo : EIATTR_KPARAM_INFO
	.align		4
.L_19:
        /*0008*/ 	.byte	0x04, 0x17
        /*000a*/ 	.short	(.L_21 - .L_20)
.L_20:
        /*000c*/ 	.word	0x00000000
        /*0010*/ 	.short	0x0007
        /*0012*/ 	.short	0x0034
        /*0014*/ 	.byte	0x00, 0xf0, 0x11, 0x00


	//----- nvinfo : EIATTR_KPARAM_INFO
	.align		4
.L_21:
        /*0018*/ 	.byte	0x04, 0x17
        /*001a*/ 	.short	(.L_23 - .L_22)
.L_22:
        /*001c*/ 	.word	0x00000000
        /*0020*/ 	.short	0x0006
        /*0022*/ 	.short	0x0030
        /*0024*/ 	.byte	0x00, 0xf0, 0x11, 0x00


	//----- nvinfo : EIATTR_KPARAM_INFO
	.align		4
.L_23:
        /*0028*/ 	.byte	0x04, 0x17
        /*002a*/ 	.short	(.L_25 - .L_24)
.L_24:
        /*002c*/ 	.word	0x00000000
        /*0030*/ 	.short	0x0005
        /*0032*/ 	.short	0x0028
        /*0034*/ 	.byte	0x00, 0xf5, 0x21, 0x00


	//----- nvinfo : EIATTR_KPARAM_INFO
	.align		4
.L_25:
        /*0038*/ 	.byte	0x04, 0x17
        /*003a*/ 	.short	(.L_27 - .L_26)
.L_26:
        /*003c*/ 	.word	0x00000000
        /*0040*/ 	.short	0x0004
        /*0042*/ 	.short	0x0020
        /*0044*/ 	.byte	0x00, 0xf5, 0x21, 0x00


	//----- nvinfo : EIATTR_KPARAM_INFO
	.align		4
.L_27:
        /*0048*/ 	.byte	0x04, 0x17
        /*004a*/ 	.short	(.L_29 - .L_28)
.L_28:
        /*004c*/ 	.word	0x00000000
        /*0050*/ 	.short	0x0003
        /*0052*/ 	.short	0x0018
        /*0054*/ 	.byte	0x00, 0xf5, 0x21, 0x00


	//----- nvinfo : EIATTR_KPARAM_INFO
	.align		4
.L_29:
        /*0058*/ 	.byte	0x04, 0x17
        /*005a*/ 	.short	(.L_31 - .L_30)
.L_30:
        /*005c*/ 	.word	0x00000000
        /*0060*/ 	.short	0x0002
        /*0062*/ 	.short	0x0010
        /*0064*/ 	.byte	0x00, 0xf5, 0x21, 0x00


	//----- nvinfo : EIATTR_KPARAM_INFO
	.align		4
.L_31:
        /*0068*/ 	.byte	0x04, 0x17
        /*006a*/ 	.short	(.L_33 - .L_32)
.L_32:
        /*006c*/ 	.word	0x00000000
        /*0070*/ 	.short	0x0001
        /*0072*/ 	.short	0x0008
        /*0074*/ 	.byte	0x00, 0xf5, 0x21, 0x00


	//----- nvinfo : EIATTR_KPARAM_INFO
	.align		4
.L_33:
        /*0078*/ 	.byte	0x04, 0x17
        /*007a*/ 	.short	(.L_35 - .L_34)
.L_34:
        /*007c*/ 	.word	0x00000000
        /*0080*/ 	.short	0x0000
        /*0082*/ 	.short	0x0000
        /*0084*/ 	.byte	0x00, 0xf5, 0x21, 0x00


	//----- nvinfo : EIATTR_SPARSE_MMA_MASK
	.align		4
.L_35:
        /*0088*/ 	.byte	0x03, 0x50
        /*008a*/ 	.short	0x0000


	//----- nvinfo : EIATTR_MAXREG_COUNT
	.align		4
        /*008c*/ 	.byte	0x03, 0x1b
        /*008e*/ 	.short	0x00ff


	//----- nvinfo : EIATTR_MERCURY_ISA_VERSION
	.align		4
        /*0090*/ 	.byte	0x03, 0x5f
        /*0092*/ 	.short	0x0101


	//----- nvinfo : EIATTR_VRC_CTA_INIT_COUNT
	.align		4
        /*0094*/ 	.byte	0x02, 0x4a
	.zero		1
	.zero		1


	//----- nvinfo : EIATTR_EXIT_INSTR_OFFSETS
	.align		4
        /*0098*/ 	.byte	0x04, 0x1c
        /*009a*/ 	.short	(.L_37 - .L_36)


	//   ....[0]....
.L_36:
        /*009c*/ 	.word	0x00000070


	//   ....[1]....
        /*00a0*/ 	.word	0x000002b0


	//----- nvinfo : EIATTR_CBANK_PARAM_SIZE
	.align		4
.L_37:
        /*00a4*/ 	.byte	0x03, 0x19
        /*00a6*/ 	.short	0x0038


	//----- nvinfo : EIATTR_PARAM_CBANK
	.align		4
        /*00a8*/ 	.byte	0x04, 0x0a
        /*00aa*/ 	.short	(.L_39 - .L_38)
	.align		4
.L_38:
        /*00ac*/ 	.word	index@(.nv.constant0.rk4_combine_vectorized)
        /*00b0*/ 	.short	0x0380
        /*00b2*/ 	.short	0x0038


	//----- nvinfo : EIATTR_SW_WAR
	.align		4
.L_39:
        /*00b4*/ 	.byte	0x04, 0x36
        /*00b6*/ 	.short	(.L_41 - .L_40)
.L_40:
        /*00b8*/ 	.word	0x00000008
.L_41:


//--------------------- .nv.info.rk4_combine_f32  --------------------------
	.section	.nv.info.rk4_combine_f32,"",@"SHT_CUDA_INFO"
	.sectionflags	@""
	.align	4


	//----- nvinfo : EIATTR_CUDA_API_VERSION
	.align		4
        /*0000*/ 	.byte	0x04, 0x37
        /*0002*/ 	.short	(.L_43 - .L_42)
.L_42:
        /*0004*/ 	.word	0x00000082


	//----- nvinfo : EIATTR_KPARAM_INFO
	.align		4
.L_43:
        /*0008*/ 	.byte	0x04, 0x17
        /*000a*/ 	.short	(.L_45 - .L_44)
.L_44:
        /*000c*/ 	.word	0x00000000
        /*0010*/ 	.short	0x0007
        /*0012*/ 	.short	0x0034
        /*0014*/ 	.byte	0x00, 0xf0, 0x11, 0x00


	//----- nvinfo : EIATTR_KPARAM_INFO
	.align		4
.L_45:
        /*0018*/ 	.byte	0x04, 0x17
        /*001a*/ 	.short	(.L_47 - .L_46)
.L_46:
        /*001c*/ 	.word	0x00000000
        /*0020*/ 	.short	0x0006
        /*0022*/ 	.short	0x0030
        /*0024*/ 	.byte	0x00, 0xf0, 0x11, 0x00


	//----- nvinfo : EIATTR_KPARAM_INFO
	.align		4
.L_47:
        /*0028*/ 	.byte	0x04, 0x17
        /*002a*/ 	.short	(.L_49 - .L_48)
.L_48:
        /*002c*/ 	.word	0x00000000
        /*0030*/ 	.short	0x0005
        /*0032*/ 	.short	0x0028
        /*0034*/ 	.byte	0x00, 0xf5, 0x21, 0x00


	//----- nvinfo : EIATTR_KPARAM_INFO
	.align		4
.L_49:
        /*0038*/ 	.byte	0x04, 0x17
        /*003a*/ 	.short	(.L_51 - .L_50)
.L_50:
        /*003c*/ 	.word	0x00000000
        /*0040*/ 	.short	0x0004
        /*0042*/ 	.short	0x0020
        /*0044*/ 	.byte	0x00, 0xf5, 0x21, 0x00


	//----- nvinfo : EIATTR_KPARAM_INFO
	.align		4
.L_51:
        /*0048*/ 	.byte	0x04, 0x17
        /*004a*/ 	.short	(.L_53 - .L_52)
.L_52:
        /*004c*/ 	.word	0x00000000
        /*0050*/ 	.short	0x0003
        /*0052*/ 	.short	0x0018
        /*0054*/ 	.byte	0x00, 0xf5, 0x21, 0x00


	//----- nvinfo : EIATTR_KPARAM_INFO
	.align		4
.L_53:
        /*0058*/ 	.byte	0x04, 0x17
        /*005a*/ 	.short	(.L_55 - .L_54)
.L_54:
        /*005c*/ 	.word	0x00000000
        /*0060*/ 	.short	0x0002
        /*0062*/ 	.short	0x0010
        /*0064*/ 	.byte	0x00, 0xf5, 0x21, 0x00


	//----- nvinfo : EIATTR_KPARAM_INFO
	.align		4
.L_55:
        /*0068*/ 	.byte	0x04, 0x17
        /*006a*/ 	.short	(.L_57 - .L_56)
.L_56:
        /*006c*/ 	.word	0x00000000
        /*0070*/ 	.short	0x0001
        /*0072*/ 	.short	0x0008
        /*0074*/ 	.byte	0x00, 0xf5, 0x21, 0x00


	//----- nvinfo : EIATTR_KPARAM_INFO
	.align		4
.L_57:
        /*0078*/ 	.byte	0x04, 0x17
        /*007a*/ 	.short	(.L_59 - .L_58)
.L_58:
        /*007c*/ 	.word	0x00000000
        /*0080*/ 	.short	0x0000
        /*0082*/ 	.short	0x0000
        /*0084*/ 	.byte	0x00, 0xf5, 0x21, 0x00


	//----- nvinfo : EIATTR_SPARSE_MMA_MASK
	.align		4
.L_59:
        /*0088*/ 	.byte	0x03, 0x50
        /*008a*/ 	.short	0x0000


	//----- nvinfo : EIATTR_MAXREG_COUNT
	.align		4
        /*008c*/ 	.byte	0x03, 0x1b
        /*008e*/ 	.short	0x00ff


	//----- nvinfo : EIATTR_MERCURY_ISA_VERSION
	.align		4
        /*0090*/ 	.byte	0x03, 0x5f
        /*0092*/ 	.short	0x0101


	//----- nvinfo : EIATTR_VRC_CTA_INIT_COUNT
	.align		4
        /*0094*/ 	.byte	0x02, 0x4a
	.zero		1
	.zero		1


	//----- nvinfo : EIATTR_EXIT_INSTR_OFFSETS
	.align		4
        /*0098*/ 	.byte	0x04, 0x1c
        /*009a*/ 	.short	(.L_61 - .L_60)


	//   ....[0]....
.L_60:
        /*009c*/ 	.word	0x00000070


	//   ....[1]....
        /*00a0*/ 	.word	0x000001f0


	//----- nvinfo : EIATTR_CBANK_PARAM_SIZE
	.align		4
.L_61:
        /*00a4*/ 	.byte	0x03, 0x19
        /*00a6*/ 	.short	0x0038


	//----- nvinfo : EIATTR_PARAM_CBANK
	.align		4
        /*00a8*/ 	.byte	0x04, 0x0a
        /*00aa*/ 	.short	(.L_63 - .L_62)
	.align		4
.L_62:
        /*00ac*/ 	.word	index@(.nv.constant0.rk4_combine_f32)
        /*00b0*/ 	.short	0x0380
        /*00b2*/ 	.short	0x0038


	//----- nvinfo : EIATTR_SW_WAR
	.align		4
.L_63:
        /*00b4*/ 	.byte	0x04, 0x36
        /*00b6*/ 	.short	(.L_65 - .L_64)
.L_64:
        /*00b8*/ 	.word	0x00000008
.L_65:


//--------------------- .nv.info.rk4_combine      --------------------------
	.section	.nv.info.rk4_combine,"",@"SHT_CUDA_INFO"
	.sectionflags	@""
	.align	4


	//----- nvinfo : EIATTR_CUDA_API_VERSION
	.align		4
        /*0000*/ 	.byte	0x04, 0x37
        /*0002*/ 	.short	(.L_67 - .L_66)
.L_66:
        /*0004*/ 	.word	0x00000082


	//----- nvinfo : EIATTR_KPARAM_INFO
	.align		4
.L_67:
        /*0008*/ 	.byte	0x04, 0x17
        /*000a*/ 	.short	(.L_69 - .L_68)
.L_68:
        /*000c*/ 	.word	0x00000000
        /*0010*/ 	.short	0x0007
        /*0012*/ 	.short	0x0038
        /*0014*/ 	.byte	0x00, 0xf0, 0x11, 0x00


	//----- nvinfo : EIATTR_KPARAM_INFO
	.align		4
.L_69:
        /*0018*/ 	.byte	0x04, 0x17
        /*001a*/ 	.short	(.L_71 - .L_70)
.L_70:
        /*001c*/ 	.word	0x00000000
        /*0020*/ 	.short	0x0006
        /*0022*/ 	.short	0x0030
        /*0024*/ 	.byte	0x00, 0xf0, 0x21, 0x00


	//----- nvinfo : EIATTR_KPARAM_INFO
	.align		4
.L_71:
        /*0028*/ 	.byte	0x04, 0x17
        /*002a*/ 	.short	(.L_73 - .L_72)
.L_72:
        /*002c*/ 	.word	0x00000000
        /*0030*/ 	.short	0x0005
        /*0032*/ 	.short	0x0028
        /*0034*/ 	.byte	0x00, 0xf5, 0x21, 0x00


	//----- nvinfo : EIATTR_KPARAM_INFO
	.align		4
.L_73:
        /*0038*/ 	.byte	0x04, 0x17
        /*003a*/ 	.short	(.L_75 - .L_74)
.L_74:
        /*003c*/ 	.word	0x00000000
        /*0040*/ 	.short	0x0004
        /*0042*/ 	.short	0x0020
        /*0044*/ 	.byte	0x00, 0xf5, 0x21, 0x00


	//----- nvinfo : EIATTR_KPARAM_INFO
	.align		4
.L_75:
        /*0048*/ 	.byte	0x04, 0x17
        /*004a*/ 	.short	(.L_77 - .L_76)
.L_76:
        /*004c*/ 	.word	0x00000000
        /*0050*/ 	.short	0x0003
        /*0052*/ 	.short	0x0018
        /*0054*/ 	.byte	0x00, 0xf5, 0x21, 0x00


	//----- nvinfo : EIATTR_KPARAM_INFO
	.align		4
.L_77:
        /*0058*/ 	.byte	0x04, 0x17
        /*005a*/ 	.short	(.L_79 - .L_78)
.L_78:
        /*005c*/ 	.word	0x00000000
        /*0060*/ 	.short	0x0002
        /*0062*/ 	.short	0x0010
        /*0064*/ 	.byte	0x00, 0xf5, 0x21, 0x00


	//----- nvinfo : EIATTR_KPARAM_INFO
	.align		4
.L_79:
        /*0068*/ 	.byte	0x04, 0x17
        /*006a*/ 	.short	(.L_81 - .L_80)
.L_80:
        /*006c*/ 	.word	0x00000000
        /*0070*/ 	.short	0x0001
        /*0072*/ 	.short	0x0008
        /*0074*/ 	.byte	0x00, 0xf5, 0x21, 0x00


	//----- nvinfo : EIATTR_KPARAM_INFO
	.align		4
.L_81:
        /*0078*/ 	.byte	0x04, 0x17
        /*007a*/ 	.short	(.L_83 - .L_82)
.L_82:
        /*007c*/ 	.word	0x00000000
        /*0080*/ 	.short	0x0000
        /*0082*/ 	.short	0x0000
        /*0084*/ 	.byte	0x00, 0xf5, 0x21, 0x00


	//----- nvinfo : EIATTR_SPARSE_MMA_MASK
	.align		4
.L_83:
        /*0088*/ 	.byte	0x03, 0x50
        /*008a*/ 	.short	0x0000


	//----- nvinfo : EIATTR_MAXREG_COUNT
	.align		4
        /*008c*/ 	.byte	0x03, 0x1b
        /*008e*/ 	.short	0x00ff


	//----- nvinfo : EIATTR_MERCURY_ISA_VERSION
	.align		4
        /*0090*/ 	.byte	0x03, 0x5f
        /*0092*/ 	.short	0x0101


	//----- nvinfo : EIATTR_VRC_CTA_INIT_COUNT
	.align		4
        /*0094*/ 	.byte	0x02, 0x4a
	.zero		1
	.zero		1


	//----- nvinfo : EIATTR_EXIT_INSTR_OFFSETS
	.align		4
        /*0098*/ 	.byte	0x04, 0x1c
        /*009a*/ 	.short	(.L_85 - .L_84)


	//   ....[0]....
.L_84:
        /*009c*/ 	.word	0x00000070


	//   ....[1]....
        /*00a0*/ 	.word	0x00000210


	//----- nvinfo : EIATTR_CBANK_PARAM_SIZE
	.align		4
.L_85:
        /*00a4*/ 	.byte	0x03, 0x19
        /*00a6*/ 	.short	0x003c


	//----- nvinfo : EIATTR_PARAM_CBANK
	.align		4
        /*00a8*/ 	.byte	0x04, 0x0a
        /*00aa*/ 	.short	(.L_87 - .L_86)
	.align		4
.L_86:
        /*00ac*/ 	.word	index@(.nv.constant0.rk4_combine)
        /*00b0*/ 	.short	0x0380
        /*00b2*/ 	.short	0x003c


	//----- nvinfo : EIATTR_SW_WAR
	.align		4
.L_87:
        /*00b4*/ 	.byte	0x04, 0x36
        /*00b6*/ 	.short	(.L_89 - .L_88)
.L_88:
        /*00b8*/ 	.word	0x00000008
.L_89:


//--------------------- .nv.callgraph             --------------------------
	.section	.nv.callgraph,"",@"SHT_CUDA_CALLGRAPH"
	.align	4
	.sectionentsize	8
	.align		4
        /*0000*/ 	.word	0x00000000
	.align		4
        /*0004*/ 	.word	0xffffffff
	.align		4
        /*0008*/ 	.word	0x00000000
	.align		4
        /*000c*/ 	.word	0xfffffffe
	.align		4
        /*0010*/ 	.word	0x00000000
	.align		4
        /*0014*/ 	.word	0xfffffffd
	.align		4
        /*0018*/ 	.word	0x00000000
	.align		4
        /*001c*/ 	.word	0xfffffffc


//--------------------- .text.rk4_combine_vectorized --------------------------
	.section	.text.rk4_combine_vectorized,"ax",@progbits
	.align	128
        .global         rk4_combine_vectorized
        .type           rk4_combine_vectorized,@function
        .size           rk4_combine_vectorized,(.L_x_3 - rk4_combine_vectorized)
        .other          rk4_combine_vectorized,@"STO_CUDA_ENTRY STV_DEFAULT"
rk4_combine_vectorized:
.text.rk4_combine_vectorized:
[----:B------:R-:W-:Y:S01]  /*0000*/  LDC R1, c[0x0][0x37c] ;  /* 0x0000df00ff017b82 */ /* 0x000fe20000000800 */
[----:B------:R-:W0:Y:S07]  /*0010*/  S2R R3, SR_TID.X ;  /* 0x0000000000037919 */ /* 0x000e2e0000002100 */
[----:B------:R-:W0:Y:S01]  /*0020*/  S2UR UR4, SR_CTAID.X ;  /* 0x00000000000479c3 */ /* 0x000e220000002500 */
[----:B------:R-:W1:Y:S07]  /*0030*/  LDCU UR5, c[0x0][0x3b4] ;  /* 0x00007680ff0577ac */ /* 0x000e6e0008000800 */
[----:B------:R-:W0:Y:S02]  /*0040*/  LDC R0, c[0x0][0x360] ;  /* 0x0000d800ff007b82 */ /* 0x000e240000000800 */
[----:B0-----:R-:W-:-:S05]  /*0050*/  IMAD R0, R0, UR4, R3 ;  /* 0x0000000400007c24 */ /* 0x001fca000f8e0203 */
[----:B-1----:R-:W-:-:S13]  /*0060*/  ISETP.GE.AND P0, PT, R0, UR5, PT ;  /* 0x0000000500007c0c */ /* 0x002fda000bf06270 */
[----:B------:R-:W-:Y:S05]  /*0070*/  @P0 EXIT ;  /* 0x000000000000094d */ /* 0x000fea0003800000 */
[----:B------:R-:W0:Y:S01]  /*0080*/  LDC.64 R4, c[0x0][0x390] ;  /* 0x0000e400ff047b82 */ /* 0x000e220000000a00 */
[----:B------:R-:W1:Y:S07]  /*0090*/  LDCU.64 UR4, c[0x0][0x358] ;  /* 0x00006b00ff0477ac */ /* 0x000e6e0008000a00 */
[----:B------:R-:W2:Y:S08]  /*00a0*/  LDC.64 R8, c[0x0][0x398] ;  /* 0x0000e600ff087b82 */ /* 0x000eb00000000a00 */
[----:B------:R-:W3:Y:S08]  /*00b0*/  LDC.64 R12, c[0x0][0x388] ;  /* 0x0000e200ff0c7b82 */ /* 0x000ef00000000a00 */
[----:B------:R-:W4:Y:S01]  /*00c0*/  LDC.64 R20, c[0x0][0x3a0] ;  /* 0x0000e800ff147b82 */ /* 0x000f220000000a00 */
[----:B0-----:R-:W-:-:S06]  /*00d0*/  IMAD.WIDE R4, R0, 0x10, R4 ;  /* 0x0000001000047825 */ /* 0x001fcc00078e0204 */
[----:B-1----:R-:W5:Y:S01]  /*00e0*/  LDG.E.128.CONSTANT R4, desc[UR4][R4.64] ;  /* 0x0000000404047981 */ /* 0x002f62000c1e9d00 */
[----:B------:R-:W0:Y:S01]  /*00f0*/  LDC.64 R2, c[0x0][0x380] ;  /* 0x0000e000ff027b82 */ /* 0x000e220000000a00 */
[----:B--2---:R-:W-:-:S06]  /*0100*/  IMAD.WIDE R8, R0, 0x10, R8 ;  /* 0x0000001000087825 */ /* 0x004fcc00078e0208 */
[----:B------:R-:W5:Y:S01]  /*0110*/  LDG.E.128.CONSTANT R8, desc[UR4][R8.64] ;  /* 0x0000000408087981 */ /* 0x000f62000c1e9d00 */
[----:B---3--:R-:W-:-:S06]  /*0120*/  IMAD.WIDE R12, R0, 0x10, R12 ;  /* 0x00000010000c7825 */ /* 0x008fcc00078e020c */
[----:B------:R-:W2:Y:S01]  /*0130*/  LDG.E.128.CONSTANT R12, desc[UR4][R12.64] ;  /* 0x000000040c0c7981 */ /* 0x000ea2000c1e9d00 */
[----:B----4-:R-:W-:-:S06]  /*0140*/  IMAD.WIDE R20, R0, 0x10, R20 ;  /* 0x0000001000147825 */ /* 0x010fcc00078e0214 */
[----:B------:R-:W3:Y:S01]  /*0150*/  LDG.E.128.CONSTANT R20, desc[UR4][R20.64] ;  /* 0x0000000414147981 */ /* 0x000ee2000c1e9d00 */
[C---:B0-----:R-:W-:Y:S02]  /*0160*/  IMAD.WIDE R16, R0.reuse, 0x10, R2 ;  /* 0x0000001000107825 */ /* 0x041fe400078e0202 */
[----:B------:R-:W0:Y:S04]  /*0170*/  LDC.64 R2, c[0x0][0x3a8] ;  /* 0x0000ea00ff027b82 */ /* 0x000e280000000a00 */
[----:B------:R-:W4:Y:S01]  /*0180*/  LDG.E.128.CONSTANT R16, desc[UR4][R16.64] ;  /* 0x0000000410107981 */ /* 0x000f22000c1e9d00 */
[----:B0-----:R-:W-:-:S04]  /*0190*/  IMAD.WIDE R2, R0, 0x10, R2 ;  /* 0x0000001000027825 */ /* 0x001fc800078e0202 */
[----:B-----5:R-:W-:Y:S01]  /*01a0*/  FADD R25, R4, R8 ;  /* 0x0000000804197221 */ /* 0x020fe20000000000 */
[----:B------:R-:W-:Y:S01]  /*01b0*/  FADD R24, R5, R9 ;  /* 0x0000000905187221 */ /* 0x000fe20000000000 */
[----:B------:R-:W-:Y:S01]  /*01c0*/  FADD R27, R6, R10 ;  /* 0x0000000a061b7221 */ /* 0x000fe20000000000 */
[----:B------:R-:W-:Y:S01]  /*01d0*/  FADD R4, R7, R11 ;  /* 0x0000000b07047221 */ /* 0x000fe20000000000 */
[----:B--2---:R-:W-:Y:S01]  /*01e0*/  FFMA R25, R25, 2, R12 ;  /* 0x4000000019197823 */ /* 0x004fe2000000000c */
[----:B------:R-:W-:Y:S01]  /*01f0*/  FFMA R24, R24, 2, R13 ;  /* 0x4000000018187823 */ /* 0x000fe2000000000d */
[----:B------:R-:W-:Y:S01]  /*0200*/  FFMA R27, R27, 2, R14 ;  /* 0x400000001b1b7823 */ /* 0x000fe2000000000e */
[----:B------:R-:W-:Y:S01]  /*0210*/  FFMA R4, R4, 2, R15 ;  /* 0x4000000004047823 */ /* 0x000fe2000000000f */
[----:B---3--:R-:W-:Y:S01]  /*0220*/  FADD R25, R20, R25 ;  /* 0x0000001914197221 */ /* 0x008fe20000000000 */
[----:B------:R-:W-:Y:S01]  /*0230*/  FADD R24, R21, R24 ;  /* 0x0000001815187221 */ /* 0x000fe20000000000 */
[----:B------:R-:W-:Y:S01]  /*0240*/  FADD R27, R22, R27 ;  /* 0x0000001b161b7221 */ /* 0x000fe20000000000 */
[----:B------:R-:W-:Y:S01]  /*0250*/  FADD R4, R23, R4 ;  /* 0x0000000417047221 */ /* 0x000fe20000000000 */
[----:B----4-:R-:W-:Y:S01]  /*0260*/  FFMA R16, R25, 0.16666667163372039795, R16 ;  /* 0x3e2aaaab19107823 */ /* 0x010fe20000000010 */
[----:B------:R-:W-:Y:S01]  /*0270*/  FFMA R17, R24, 0.16666667163372039795, R17 ;  /* 0x3e2aaaab18117823 */ /* 0x000fe20000000011 */
[----:B------:R-:W-:Y:S01]  /*0280*/  FFMA R18, R27, 0.16666667163372039795, R18 ;  /* 0x3e2aaaab1b127823 */ /* 0x000fe20000000012 */
[----:B------:R-:W-:-:S05]  /*0290*/  FFMA R19, R4, 0.16666667163372039795, R19 ;  /* 0x3e2aaaab04137823 */ /* 0x000fca0000000013 */
[----:B------:R-:W-:Y:S01]  /*02a0*/  STG.E.128 desc[UR4][R2.64], R16 ;  /* 0x0000001002007986 */ /* 0x000fe2000c101d04 */
[----:B------:R-:W-:Y:S05]  /*02b0*/  EXIT ;  /* 0x000000000000794d */ /* 0x000fea0003800000 */
.L_x_0:
[----:B------:R-:W-:-:S00]  /*02c0*/  BRA `(.L_x_0) ;  /* 0xfffffffc00fc7947 */ /* 0x000fc0000383ffff */
[----:B------:R-:W-:-:S00]  /*02d0*/  NOP ;  /* 0x0000000000007918 */ /* 0x000fc00000000000 */
        /* <DEDUP_REMOVED lines=10> */
.L_x_3:


//--------------------- .text.rk4_combine_f32     --------------------------
	.section	.text.rk4_combine_f32,"ax",@progbits
	.align	128
        .global         rk4_combine_f32
        .type           rk4_combine_f32,@function
        .size           rk4_combine_f32,(.L_x_4 - rk4_combine_f32)
        .other          rk4_combine_f32,@"STO_CUDA_ENTRY STV_DEFAULT"
rk4_combine_f32:
.text.rk4_combine_f32:
        /* <DEDUP_REMOVED lines=14> */
[----:B-1----:R-:W5:Y:S01]  /*00e0*/  LDG.E.CONSTANT R6, desc[UR4][R6.64] ;  /* 0x0000000406067981 */ /* 0x002f62000c1e9900 */
[----:B------:R-:W0:Y:S01]  /*00f0*/  LDC.64 R2, c[0x0][0x380] ;  /* 0x0000e000ff027b82 */ /* 0x000e220000000a00 */
[----:B--2---:R-:W-:-:S06]  /*0100*/  IMAD.WIDE R8, R0, 0x4, R8 ;  /* 0x0000000400087825 */ /* 0x004fcc00078e0208 */
[----:B------:R-:W5:Y:S01]  /*0110*/  LDG.E.CONSTANT R9, desc[UR4][R8.64] ;  /* 0x0000000408097981 */ /* 0x000f62000c1e9900 */
[C---:B---3--:R-:W-:Y:S01]  /*0120*/  IMAD.WIDE R4, R0.reuse, 0x4, R4 ;  /* 0x0000000400047825 */ /* 0x048fe200078e0204 */
[----:B------:R-:W1:Y:S05]  /*0130*/  LDC.64 R12, c[0x0][0x3a8] ;  /* 0x0000ea00ff0c7b82 */ /* 0x000e6a0000000a00 */
[----:B------:R-:W2:Y:S01]  /*0140*/  LDG.E.CONSTANT R4, desc[UR4][R4.64] ;  /* 0x0000000404047981 */ /* 0x000ea2000c1e9900 */
[----:B----4-:R-:W-:-:S06]  /*0150*/  IMAD.WIDE R10, R0, 0x4, R10 ;  /* 0x00000004000a7825 */ /* 0x010fcc00078e020a */
[----:B------:R-:W3:Y:S01]  /*0160*/  LDG.E.CONSTANT R10, desc[UR4][R10.64] ;  /* 0x000000040a0a7981 */ /* 0x000ee2000c1e9900 */
[----:B0-----:R-:W-:-:S06]  /*0170*/  IMAD.WIDE R2, R0, 0x4, R2 ;  /* 0x0000000400027825 */ /* 0x001fcc00078e0202 */
[----:B------:R-:W4:Y:S01]  /*0180*/  LDG.E.CONSTANT R2, desc[UR4][R2.64] ;  /* 0x0000000402027981 */ /* 0x000f22000c1e9900 */
[----:B-----5:R-:W-:-:S04]  /*0190*/  FADD R15, R6, R9 ;  /* 0x00000009060f7221 */ /* 0x020fc80000000000 */
[----:B--2---:R-:W-:Y:S01]  /*01a0*/  FFMA R15, R15, 2, R4 ;  /* 0x400000000f0f7823 */ /* 0x004fe20000000004 */
[----:B-1----:R-:W-:-:S04]  /*01b0*/  IMAD.WIDE R6, R0, 0x4, R12 ;  /* 0x0000000400067825 */ /* 0x002fc800078e020c */
[----:B---3--:R-:W-:-:S04]  /*01c0*/  FADD R15, R10, R15 ;  /* 0x0000000f0a0f7221 */ /* 0x008fc80000000000 */
[----:B----4-:R-:W-:-:S05]  /*01d0*/  FFMA R15, R15, 0.16666667163372039795, R2 ;  /* 0x3e2aaaab0f0f7823 */ /* 0x010fca0000000002 */
[----:B------:R-:W-:Y:S01]  /*01e0*/  STG.E desc[UR4][R6.64], R15 ;  /* 0x0000000f06007986 */ /* 0x000fe2000c101904 */
[----:B------:R-:W-:Y:S05]  /*01f0*/  EXIT ;  /* 0x000000000000794d */ /* 0x000fea0003800000 */
.L_x_1:
        /* <DEDUP_REMOVED lines=16> */
.L_x_4:


//--------------------- .text.rk4_combine         --------------------------
	.section	.text.rk4_combine,"ax",@progbits
	.align	128
        .global         rk4_combine
        .type           rk4_combine,@function
        .size           rk4_combine,(.L_x_5 - rk4_combine)
        .other          rk4_combine,@"STO_CUDA_ENTRY STV_DEFAULT"
rk4_combine:
.text.rk4_combine:
        /* <DEDUP_REMOVED lines=14> */
[----:B-1----:R-:W5:Y:S01]  /*00e0*/  LDG.E.64.CONSTANT R6, desc[UR4][R6.64] ;  /* 0x0000000406067981 */ /* 0x002f62000c1e9b00 */
[----:B------:R-:W0:Y:S01]  /*00f0*/  LDC.64 R2, c[0x0][0x380] ;  /* 0x0000e000ff027b82 */ /* 0x000e220000000a00 */
[----:B--2---:R-:W-:-:S06]  /*0100*/  IMAD.WIDE R8, R0, 0x8, R8 ;  /* 0x0000000800087825 */ /* 0x004fcc00078e0208 */
[----:B------:R-:W5:Y:S01]  /*0110*/  LDG.E.64.CONSTANT R8, desc[UR4][R8.64] ;  /* 0x0000000408087981 */ /* 0x000f62000c1e9b00 */
[C---:B---3--:R-:W-:Y:S01]  /*0120*/  IMAD.WIDE R4, R0.reuse, 0x8, R4 ;  /* 0x0000000800047825 */ /* 0x048fe200078e0204 */
[----:B------:R-:W1:Y:S05]  /*0130*/  LDC.64 R14, c[0x0][0x3a8] ;  /* 0x0000ea00ff0e7b82 */ /* 0x000e6a0000000a00 */
[----:B------:R-:W2:Y:S01]  /*0140*/  LDG.E.64.CONSTANT R4, desc[UR4][R4.64] ;  /* 0x0000000404047981 */ /* 0x000ea2000c1e9b00 */
[----:B----4-:R-:W-:-:S06]  /*0150*/  IMAD.WIDE R10, R0, 0x8, R10 ;  /* 0x00000008000a7825 */ /* 0x010fcc00078e020a */
[----:B------:R-:W3:Y:S01]  /*0160*/  LDG.E.64.CONSTANT R10, desc[UR4][R10.64] ;  /* 0x000000040a0a7981 */ /* 0x000ee2000c1e9b00 */
[----:B0-----:R-:W-:-:S06]  /*0170*/  IMAD.WIDE R2, R0, 0x8, R2 ;  /* 0x0000000800027825 */ /* 0x001fcc00078e0202 */
[----:B------:R-:W4:Y:S01]  /*0180*/  LDG.E.64.CONSTANT R2, desc[UR4][R2.64] ;  /* 0x0000000402027981 */ /* 0x000f22000c1e9b00 */
[----:B------:R-:W-:Y:S01]  /*0190*/  UMOV UR6, 0x55555555 ;  /* 0x5555555500067882 */ /* 0x000fe20000000000 */
[----:B------:R-:W-:Y:S01]  /*01a0*/  UMOV UR7, 0x3fc55555 ;  /* 0x3fc5555500077882 */ /* 0x000fe20000000000 */
[----:B-----5:R-:W-:-:S08]  /*01b0*/  DADD R12, R6, R8 ;  /* 0x00000000060c7229 */ /* 0x020fd00000000008 */
[----:B--2---:R-:W-:-:S08]  /*01c0*/  DFMA R12, R12, 2, R4 ;  /* 0x400000000c0c782b */ /* 0x004fd00000000004 */
[----:B---3--:R-:W-:Y:S01]  /*01d0*/  DADD R12, R10, R12 ;  /* 0x000000000a0c7229 */ /* 0x008fe2000000000c */
[----:B-1----:R-:W-:-:S07]  /*01e0*/  IMAD.WIDE R4, R0, 0x8, R14 ;  /* 0x0000000800047825 */ /* 0x002fce00078e020e */
[----:B----4-:R-:W-:-:S07]  /*01f0*/  DFMA R12, R12, UR6, R2 ;  /* 0x000000060c0c7c2b */ /* 0x010fce0008000002 */
[----:B------:R-:W-:Y:S01]  /*0200*/  STG.E.64 desc[UR4][R4.64], R12 ;  /* 0x0000000c04007986 */ /* 0x000fe2000c101b04 */
[----:B------:R-:W-:Y:S05]  /*0210*/  EXIT ;  /* 0x000000000000794d */ /* 0x000fea0003800000 */
.L_x_2:
        /* <DEDUP_REMOVED lines=14> */
.L_x_5:


//--------------------- .nv.shared.reserved.0     --------------------------
	.section	.nv.shared.reserved.0,"aw",@nobits
	.weak		__nv_reservedSMEM_offset_0_alias
	.size		__nv_reservedSMEM_offset_0_alias, 0, 64
	.other		__nv_reservedSMEM_offset_0_alias,@"STO_CUDA_RESERVED_SHARED STV_DEFAULT"
__nv_reservedSMEM_offset_0_alias:
	.zero		0
	.zero		64


//--------------------- .nv.constant0.rk4_combine_vectorized --------------------------
	.section	.nv.constant0.rk4_combine_vectorized,"a",@progbits
	.sectionflags	@""
	.align	4
.nv.constant0.rk4_combine_vectorized:
	.zero		952


//--------------------- .nv.constant0.rk4_combine_f32 --------------------------
	.section	.nv.constant0.rk4_combine_f32,"a",@progbits
	.sectionflags	@""
	.align	4
.nv.constant0.rk4_combine_f32:
	.zero		952


//--------------------- .nv.constant0.rk4_combine --------------------------
	.section	.nv.constant0.rk4_combine,"a",@progbits
	.sectionflags	@""
	.align	4
.nv.constant0.rk4_combine:
	.zero		956


//--------------------- SYMBOLS --------------------------

	.type		.nv.reservedSmem.offset0,@object
	.size		.nv.reservedSmem.offset0,0x4
